//
// Generated by NVIDIA NVVM Compiler
//
// Compiler Build ID: CL-36424714
// Cuda compilation tools, release 13.0, V13.0.88
// Based on NVVM 20.0.0
//

.version 9.0
.target sm_100
.address_size 64

	// .globl	_Z17ScaleImage_KernelPhS_iiii
.extern .func  (.param .b32 func_retval0) vprintf
(
	.param .b64 vprintf_param_0,
	.param .b64 vprintf_param_1
)
;
.global .align 1 .b8 $str[7] = {37, 100, 44, 37, 100, 10};

.visible .entry _Z17ScaleImage_KernelPhS_iiii(
	.param .u64 .ptr .align 1 _Z17ScaleImage_KernelPhS_iiii_param_0,
	.param .u64 .ptr .align 1 _Z17ScaleImage_KernelPhS_iiii_param_1,
	.param .u32 _Z17ScaleImage_KernelPhS_iiii_param_2,
	.param .u32 _Z17ScaleImage_KernelPhS_iiii_param_3,
	.param .u32 _Z17ScaleImage_KernelPhS_iiii_param_4,
	.param .u32 _Z17ScaleImage_KernelPhS_iiii_param_5
)
{
	.local .align 16 .b8 	__local_depot0[16];
	.reg .b64 	%SP;
	.reg .b64 	%SPL;
	.reg .pred 	%p<4>;
	.reg .b16 	%rs<5>;
	.reg .b32 	%r<12>;
	.reg .b64 	%rd<24>;

	mov.u64 	%SPL, __local_depot0;
	cvta.local.u64 	%SP, %SPL;
	ld.param.u64 	%rd3, [_Z17ScaleImage_KernelPhS_iiii_param_0];
	ld.param.u64 	%rd4, [_Z17ScaleImage_KernelPhS_iiii_param_1];
	ld.param.u32 	%r1, [_Z17ScaleImage_KernelPhS_iiii_param_2];
	ld.param.u32 	%r2, [_Z17ScaleImage_KernelPhS_iiii_param_3];
	ld.param.u32 	%r3, [_Z17ScaleImage_KernelPhS_iiii_param_4];
	ld.param.u32 	%r4, [_Z17ScaleImage_KernelPhS_iiii_param_5];
	add.u64 	%rd5, %SP, 0;
	add.u64 	%rd6, %SPL, 0;
	mov.u32 	%r5, %tid.x;
	cvt.u64.u32 	%rd1, %r5;
	mov.u32 	%r6, %ctaid.x;
	cvt.u64.u32 	%rd2, %r6;
	st.local.v2.u64 	[%rd6], {%rd1, %rd2};
	mov.u64 	%rd7, $str;
	cvta.global.u64 	%rd8, %rd7;
	{ // callseq 0, 0
	.param .b64 param0;
	st.param.b64 	[param0], %rd8;
	.param .b64 param1;
	st.param.b64 	[param1], %rd5;
	.param .b32 retval0;
	call.uni (retval0), 
	vprintf, 
	(
	param0, 
	param1
	);
	ld.param.b32 	%r7, [retval0];
	} // callseq 0
	setp.eq.s32 	%p1, %r5, 0;
	setp.eq.s32 	%p2, %r6, 0;
	or.pred  	%p3, %p1, %p2;
	mov.b16 	%rs4, 0;
	@%p3 bra 	$L__BB0_2;
	cvta.to.global.u64 	%rd9, %rd3;
	add.s64 	%rd10, %rd1, -1;
	cvt.s64.s32 	%rd11, %r3;
	mul.lo.s64 	%rd12, %rd10, %rd11;
	shr.u64 	%rd13, %rd12, 16;
	cvt.u32.u64 	%r9, %rd13;
	add.s64 	%rd14, %rd2, -1;
	cvt.s64.s32 	%rd15, %r4;
	mul.lo.s64 	%rd16, %rd14, %rd15;
	shr.u64 	%rd17, %rd16, 16;
	cvt.u32.u64 	%r10, %rd17;
	mad.lo.s32 	%r11, %r1, %r10, %r9;
	cvt.u64.u32 	%rd18, %r11;
	add.s64 	%rd19, %rd9, %rd18;
	ld.global.u8 	%rs4, [%rd19];
$L__BB0_2:
	cvta.to.global.u64 	%rd20, %rd4;
	cvt.s64.s32 	%rd21, %r2;
	mad.lo.s64 	%rd22, %rd21, %rd2, %rd1;
	add.s64 	%rd23, %rd20, %rd22;
	st.global.u8 	[%rd23], %rs4;
	ret;

}
	// .globl	_Z28setImageForCascadeClassifierv
.visible .entry _Z28setImageForCascadeClassifierv()
{


	ret;

}
	// .globl	_Z18ScaleImage_Invokerv
.visible .entry _Z18ScaleImage_Invokerv()
{


	ret;

}


// ===== COMPILED SASS (sm_100) =====

	.target	sm_100

	.elftype	@"ET_EXEC"


//--------------------- .note.nv.tkinfo           --------------------------
	.section	.note.nv.tkinfo,"",@"SHT_NOTE"
	.sectionflags	@"SHF_NOTE_NV_TKINFO"
	.tkinfo
        /*0018*/ 	.word	0x00000002
        /*0030*/ 	.string	""
        /*0030*/ 	.string	"ptxas"
        /*0030*/ 	.string	"Cuda compilation tools, release 13.0, V13.0.88"
        /*0030*/ 	.string	"Build cuda_13.0.r13.0/compiler.36424714_0"
        /*0030*/ 	.string	"-arch sm_100 -m 64 "



//--------------------- .note.nv.cuinfo           --------------------------
	.section	.note.nv.cuinfo,"",@"SHT_NOTE"
	.sectionflags	@"SHF_NOTE_NV_CUINFO"
        /*0018*/ 	.short	0x0002
        /*001a*/ 	.short	0x0064
        /*001c*/ 	.short	0x0082
	.zero		2


//--------------------- .nv.info                  --------------------------
	.section	.nv.info,"",@"SHT_CUDA_INFO"
	.align	4


	//----- nvinfo : EIATTR_REGCOUNT
	.align		4
        /*0000*/ 	.byte	0x04, 0x2f
        /*0002*/ 	.short	(.L_2 - .L_1)
	.align		4
.L_1:
        /*0004*/ 	.word	index@(_Z17ScaleImage_KernelPhS_iiii)
        /*0008*/ 	.word	0x00000018


	//----- nvinfo : EIATTR_FRAME_SIZE
	.align		4
.L_2:
        /*000c*/ 	.byte	0x04, 0x11
        /*000e*/ 	.short	(.L_4 - .L_3)
	.align		4
.L_3:
        /*0010*/ 	.word	index@(_Z17ScaleImage_KernelPhS_iiii)
        /*0014*/ 	.word	0x00000010


	//----- nvinfo : EIATTR_REGCOUNT
	.align		4
.L_4:
        /*0018*/ 	.byte	0x04, 0x2f
        /*001a*/ 	.short	(.L_6 - .L_5)
	.align		4
.L_5:
        /*001c*/ 	.word	index@(_Z28setImageForCascadeClassifierv)
        /*0020*/ 	.word	0x00000004


	//----- nvinfo : EIATTR_FRAME_SIZE
	.align		4
.L_6:
        /*0024*/ 	.byte	0x04, 0x11
        /*0026*/ 	.short	(.L_8 - .L_7)
	.align		4
.L_7:
        /*0028*/ 	.word	index@(_Z28setImageForCascadeClassifierv)
        /*002c*/ 	.word	0x00000000


	//----- nvinfo : EIATTR_REGCOUNT
	.align		4
.L_8:
        /*0030*/ 	.byte	0x04, 0x2f
        /*0032*/ 	.short	(.L_10 - .L_9)
	.align		4
.L_9:
        /*0034*/ 	.word	index@(_Z18ScaleImage_Invokerv)
        /*0038*/ 	.word	0x00000004


	//----- nvinfo : EIATTR_FRAME_SIZE
	.align		4
.L_10:
        /*003c*/ 	.byte	0x04, 0x11
        /*003e*/ 	.short	(.L_12 - .L_11)
	.align		4
.L_11:
        /*0040*/ 	.word	index@(_Z18ScaleImage_Invokerv)
        /*0044*/ 	.word	0x00000000


	//----- nvinfo : EIATTR_MIN_STACK_SIZE
	.align		4
.L_12:
        /*0048*/ 	.byte	0x04, 0x12
        /*004a*/ 	.short	(.L_14 - .L_13)
	.align		4
.L_13:
        /*004c*/ 	.word	index@(_Z18ScaleImage_Invokerv)
        /*0050*/ 	.word	0x00000000


	//----- nvinfo : EIATTR_MIN_STACK_SIZE
	.align		4
.L_14:
        /*0054*/ 	.byte	0x04, 0x12
        /*0056*/ 	.short	(.L_16 - .L_15)
	.align		4
.L_15:
        /*0058*/ 	.word	index@(_Z28setImageForCascadeClassifierv)
        /*005c*/ 	.word	0x00000000


	//----- nvinfo : EIATTR_MIN_STACK_SIZE
	.align		4
.L_16:
        /*0060*/ 	.byte	0x04, 0x12
        /*0062*/ 	.short	(.L_18 - .L_17)
	.align		4
.L_17:
        /*0064*/ 	.word	index@(_Z17ScaleImage_KernelPhS_iiii)
        /*0068*/ 	.word	0x00000010
.L_18:


//--------------------- .nv.compat                --------------------------
	.section	.nv.compat,"",@"SHT_CUDA_COMPAT_INFO"
	.align	4
        /*0000*/ 	.byte	0x02, 0x09, 0x00, 0x00, 0x02, 0x02, 0x01, 0x00, 0x02, 0x05, 0x05, 0x00, 0x03, 0x07, 0x01, 0x01
        /*0010*/ 	.byte	0x02, 0x03, 0x00, 0x00, 0x02, 0x06, 0x01, 0x00, 0x04, 0x0b, 0x08, 0x00, 0x09, 0x00, 0x00, 0x00
        /*0020*/ 	.byte	0x00, 0x00, 0x00, 0x00


//--------------------- .nv.info._Z18ScaleImage_Invokerv --------------------------
	.section	.nv.info._Z18ScaleImage_Invokerv,"",@"SHT_CUDA_INFO"
	.sectionflags	@""
	.align	4


	//----- nvinfo : EIATTR_CUDA_API_VERSION
	.align		4
        /*0000*/ 	.byte	0x04, 0x37
        /*0002*/ 	.short	(.L_20 - .L_19)
.L_19:
        /*0004*/ 	.word	0x00000082


	//----- nvinfo : EIATTR_SPARSE_MMA_MASK
	.align		4
.L_20:
        /*0008*/ 	.byte	0x03, 0x50
        /*000a*/ 	.short	0x0000


	//----- nvinfo : EIATTR_MAXREG_COUNT
	.align		4
        /*000c*/ 	.byte	0x03, 0x1b
        /*000e*/ 	.short	0x00ff


	//----- nvinfo : EIATTR_MERCURY_ISA_VERSION
	.align		4
        /*0010*/ 	.byte	0x03, 0x5f
        /*0012*/ 	.short	0x0101


	//----- nvinfo : EIATTR_VRC_CTA_INIT_COUNT
	.align		4
        /*0014*/ 	.byte	0x02, 0x4a
	.zero		1
	.zero		1


	//----- nvinfo : EIATTR_EXIT_INSTR_OFFSETS
	.align		4
        /*0018*/ 	.byte	0x04, 0x1c
        /*001a*/ 	.short	(.L_22 - .L_21)


	//   ....[0]....
.L_21:
        /*001c*/ 	.word	0x00000010


	//----- nvinfo : EIATTR_SW_WAR
	.align		4
.L_22:
        /*0020*/ 	.byte	0x04, 0x36
        /*0022*/ 	.short	(.L_24 - .L_23)
.L_23:
        /*0024*/ 	.word	0x00000008
.L_24:


//--------------------- .nv.info._Z28setImageForCascadeClassifierv --------------------------
	.section	.nv.info._Z28setImageForCascadeClassifierv,"",@"SHT_CUDA_INFO"
	.sectionflags	@""
	.align	4


	//----- nvinfo : EIATTR_CUDA_API_VERSION
	.align		4
        /*0000*/ 	.byte	0x04, 0x37
        /*0002*/ 	.short	(.L_26 - .L_25)
.L_25:
        /*0004*/ 	.word	0x00000082


	//----- nvinfo : EIATTR_SPARSE_MMA_MASK
	.align		4
.L_26:
        /*0008*/ 	.byte	0x03, 0x50
        /*000a*/ 	.short	0x0000


	//----- nvinfo : EIATTR_MAXREG_COUNT
	.align		4
        /*000c*/ 	.byte	0x03, 0x1b
        /*000e*/ 	.short	0x00ff


	//----- nvinfo : EIATTR_MERCURY_ISA_VERSION
	.align		4
        /*0010*/ 	.byte	0x03, 0x5f
        /*0012*/ 	.short	0x0101


	//----- nvinfo : EIATTR_VRC_CTA_INIT_COUNT
	.align		4
        /*0014*/ 	.byte	0x02, 0x4a
	.zero		1
	.zero		1


	//----- nvinfo : EIATTR_EXIT_INSTR_OFFSETS
	.align		4
        /*0018*/ 	.byte	0x04, 0x1c
        /*001a*/ 	.short	(.L_28 - .L_27)


	//   ....[0]....
.L_27:
        /*001c*/ 	.word	0x00000010


	//----- nvinfo : EIATTR_SW_WAR
	.align		4
.L_28:
        /*0020*/ 	.byte	0x04, 0x36
        /*0022*/ 	.short	(.L_30 - .L_29)
.L_29:
        /*0024*/ 	.word	0x00000008
.L_30:


//--------------------- .nv.info._Z17ScaleImage_KernelPhS_iiii --------------------------
	.section	.nv.info._Z17ScaleImage_KernelPhS_iiii,"",@"SHT_CUDA_INFO"
	.sectionflags	@""
	.align	4


	//----- nvinfo : EIATTR_CUDA_API_VERSION
	.align		4
        /*0000*/ 	.byte	0x04, 0x37
        /*0002*/ 	.short	(.L_32 - .L_31)
.L_31:
        /*0004*/ 	.word	0x00000082


	//----- nvinfo : EIATTR_KPARAM_INFO
	.align		4
.L_32:
        /*0008*/ 	.byte	0x04, 0x17
        /*000a*/ 	.short	(.L_34 - .L_33)
.L_33:
        /*000c*/ 	.word	0x00000000
        /*0010*/ 	.short	0x0005
        /*0012*/ 	.short	0x001c
        /*0014*/ 	.byte	0x00, 0xf0, 0x11, 0x00


	//----- nvinfo : EIATTR_KPARAM_INFO
	.align		4
.L_34:
        /*0018*/ 	.byte	0x04, 0x17
        /*001a*/ 	.short	(.L_36 - .L_35)
.L_35:
        /*001c*/ 	.word	0x00000000
        /*0020*/ 	.short	0x0004
        /*0022*/ 	.short	0x0018
        /*0024*/ 	.byte	0x00, 0xf0, 0x11, 0x00


	//----- nvinfo : EIATTR_KPARAM_INFO
	.align		4
.L_36:
        /*0028*/ 	.byte	0x04, 0x17
        /*002a*/ 	.short	(.L_38 - .L_37)
.L_37:
        /*002c*/ 	.word	0x00000000
        /*0030*/ 	.short	0x0003
        /*0032*/ 	.short	0x0014
        /*0034*/ 	.byte	0x00, 0xf0, 0x11, 0x00


	//----- nvinfo : EIATTR_KPARAM_INFO
	.align		4
.L_38:
        /*0038*/ 	.byte	0x04, 0x17
        /*003a*/ 	.short	(.L_40 - .L_39)
.L_39:
        /*003c*/ 	.word	0x00000000
        /*0040*/ 	.short	0x0002
        /*0042*/ 	.short	0x0010
        /*0044*/ 	.byte	0x00, 0xf0, 0x11, 0x00


	//----- nvinfo : EIATTR_KPARAM_INFO
	.align		4
.L_40:
        /*0048*/ 	.byte	0x04, 0x17
        /*004a*/ 	.short	(.L_42 - .L_41)
.L_41:
        /*004c*/ 	.word	0x00000000
        /*0050*/ 	.short	0x0001
        /*0052*/ 	.short	0x0008
        /*0054*/ 	.byte	0x00, 0xf5, 0x21, 0x00


	//----- nvinfo : EIATTR_KPARAM_INFO
	.align		4
.L_42:
        /*0058*/ 	.byte	0x04, 0x17
        /*005a*/ 	.short	(.L_44 - .L_43)
.L_43:
        /*005c*/ 	.word	0x00000000
        /*0060*/ 	.short	0x0000
        /*0062*/ 	.short	0x0000
        /*0064*/ 	.byte	0x00, 0xf5, 0x21, 0x00


	//----- nvinfo : EIATTR_SPARSE_MMA_MASK
	.align		4
.L_44:
        /*0068*/ 	.byte	0x03, 0x50
        /*006a*/ 	.short	0x0000


	//----- nvinfo : EIATTR_MAXREG_COUNT
	.align		4
        /*006c*/ 	.byte	0x03, 0x1b
        /*006e*/ 	.short	0x00ff


	//----- nvinfo : EIATTR_EXTERNS
	.align		4
        /*0070*/ 	.byte	0x04, 0x0f
        /*0072*/ 	.short	(.L_46 - .L_45)


	//   ....[0]....
	.align		4
.L_45:
        /*0074*/ 	.word	index@(vprintf)


	//----- nvinfo : EIATTR_MERCURY_ISA_VERSION
	.align		4
.L_46:
        /*0078*/ 	.byte	0x03, 0x5f
        /*007a*/ 	.short	0x0101


	//----- nvinfo : EIATTR_VRC_CTA_INIT_COUNT
	.align		4
        /*007c*/ 	.byte	0x02, 0x4a
	.zero		1
	.zero		1


	//----- nvinfo : EIATTR_SYSCALL_OFFSETS
	.align		4
        /*0080*/ 	.byte	0x04, 0x46
        /*0082*/ 	.short	(.L_48 - .L_47)


	//   ....[0]....
.L_47:
        /*0084*/ 	.word	0x00000130


	//----- nvinfo : EIATTR_EXIT_INSTR_OFFSETS
	.align		4
.L_48:
        /*0088*/ 	.byte	0x04, 0x1c
        /*008a*/ 	.short	(.L_50 - .L_49)


	//   ....[0]....
.L_49:
        /*008c*/ 	.word	0x000003f0


	//----- nvinfo : EIATTR_CRS_STACK_SIZE
	.align		4
.L_50:
        /*0090*/ 	.byte	0x04, 0x1e
        /*0092*/ 	.short	(.L_52 - .L_51)
.L_51:
        /*0094*/ 	.word	0x00000000


	//----- nvinfo : EIATTR_CBANK_PARAM_SIZE
	.align		4
.L_52:
        /*0098*/ 	.byte	0x03, 0x19
        /*009a*/ 	.short	0x0020


	//----- nvinfo : EIATTR_PARAM_CBANK
	.align		4
        /*009c*/ 	.byte	0x04, 0x0a
        /*009e*/ 	.short	(.L_54 - .L_53)
	.align		4
.L_53:
        /*00a0*/ 	.word	index@(.nv.constant0._Z17ScaleImage_KernelPhS_iiii)
        /*00a4*/ 	.short	0x0380
        /*00a6*/ 	.short	0x0020


	//----- nvinfo : EIATTR_SW_WAR
	.align		4
.L_54:
        /*00a8*/ 	.byte	0x04, 0x36
        /*00aa*/ 	.short	(.L_56 - .L_55)
.L_55:
        /*00ac*/ 	.word	0x00000008
.L_56:


//--------------------- .nv.callgraph             --------------------------
	.section	.nv.callgraph,"",@"SHT_CUDA_CALLGRAPH"
	.align	4
	.sectionentsize	8
	.align		4
        /*0000*/ 	.word	0x00000000
	.align		4
        /*0004*/ 	.word	0xffffffff
	.align		4
        /*0008*/ 	.word	index@(_Z17ScaleImage_KernelPhS_iiii)
	.align		4
        /*000c*/ 	.word	index@(vprintf)
	.align		4
        /*0010*/ 	.word	0x00000000
	.align		4
        /*0014*/ 	.word	0xfffffffe
	.align		4
        /*0018*/ 	.word	0x00000000
	.align		4
        /*001c*/ 	.word	0xfffffffd
	.align		4
        /*0020*/ 	.word	0x00000000
	.align		4
        /*0024*/ 	.word	0xfffffffc


//--------------------- .nv.constant4             --------------------------
	.section	.nv.constant4,"a",@progbits
	.align	8
	.align		8
.nv.constant4:
        /*0000*/ 	.dword	$str
	.align		8
        /*0008*/ 	.dword	vprintf


//--------------------- .text._Z18ScaleImage_Invokerv --------------------------
	.section	.text._Z18ScaleImage_Invokerv,"ax",@progbits
	.align	128
        .global         _Z18ScaleImage_Invokerv
        .type           _Z18ScaleImage_Invokerv,@function
        .size           _Z18ScaleImage_Invokerv,(.L_x_6 - _Z18ScaleImage_Invokerv)
        .other          _Z18ScaleImage_Invokerv,@"STO_CUDA_ENTRY STV_DEFAULT"
_Z18ScaleImage_Invokerv:
.text._Z18ScaleImage_Invokerv:
[----:B------:R-:W-:Y:S01]  /*0000*/  LDC R1, c[0x0][0x37c] ;  /* 0x0000df00ff017b82 */ /* 0x000fe20000000800 */
[----:B------:R-:W-:Y:S05]  /*0010*/  EXIT ;  /* 0x000000000000794d */ /* 0x000fea0003800000 */
.L_x_0:
[----:B------:R-:W-:-:S00]  /*0020*/  BRA `(.L_x_0) ;  /* 0xfffffffc00fc7947 */ /* 0x000fc0000383ffff */
[----:B------:R-:W-:-:S00]  /*0030*/  NOP ;  /* 0x0000000000007918 */ /* 0x000fc00000000000 */
        /* <DEDUP_REMOVED lines=12> */
.L_x_6:


//--------------------- .text._Z28setImageForCascadeClassifierv --------------------------
	.section	.text._Z28setImageForCascadeClassifierv,"ax",@progbits
	.align	128
        .global         _Z28setImageForCascadeClassifierv
        .type           _Z28setImageForCascadeClassifierv,@function
        .size           _Z28setImageForCascadeClassifierv,(.L_x_7 - _Z28setImageForCascadeClassifierv)
        .other          _Z28setImageForCascadeClassifierv,@"STO_CUDA_ENTRY STV_DEFAULT"
_Z28setImageForCascadeClassifierv:
.text._Z28setImageForCascadeClassifierv:
[----:B------:R-:W-:Y:S01]  /*0000*/  LDC R1, c[0x0][0x37c] ;  /* 0x0000df00ff017b82 */ /* 0x000fe20000000800 */
[----:B------:R-:W-:Y:S05]  /*0010*/  EXIT ;  /* 0x000000000000794d */ /* 0x000fea0003800000 */
.L_x_1:
        /* <DEDUP_REMOVED lines=14> */
.L_x_7:


//--------------------- .text._Z17ScaleImage_KernelPhS_iiii --------------------------
	.section	.text._Z17ScaleImage_KernelPhS_iiii,"ax",@progbits
	.align	128
        .global         _Z17ScaleImage_KernelPhS_iiii
        .type           _Z17ScaleImage_KernelPhS_iiii,@function
        .size           _Z17ScaleImage_KernelPhS_iiii,(.L_x_8 - _Z17ScaleImage_KernelPhS_iiii)
        .other          _Z17ScaleImage_KernelPhS_iiii,@"STO_CUDA_ENTRY STV_DEFAULT"
_Z17ScaleImage_KernelPhS_iiii:
.text._Z17ScaleImage_KernelPhS_iiii:
[----:B------:R-:W0:Y:S01]  /*0000*/  LDC R1, c[0x0][0x37c] ;  /* 0x0000df00ff017b82 */ /* 0x000e220000000800 */
[----:B------:R-:W1:Y:S07]  /*0010*/  S2R R16, SR_TID.X ;  /* 0x0000000000107919 */ /* 0x000e6e0000002100 */
[----:B------:R-:W2:Y:S01]  /*0020*/  S2UR UR36, SR_CTAID.X ;  /* 0x00000000002479c3 */ /* 0x000ea20000002500 */
[----:B0-----:R-:W-:Y:S01]  /*0030*/  VIADD R1, R1, 0xfffffff0 ;  /* 0xfffffff001017836 */ /* 0x001fe20000000000 */
[----:B------:R-:W-:Y:S01]  /*0040*/  MOV R0, 0x8 ;  /* 0x0000000800007802 */ /* 0x000fe20000000f00 */
[----:B------:R-:W-:Y:S01]  /*0050*/  IMAD.MOV.U32 R9, RZ, RZ, RZ ;  /* 0x000000ffff097224 */ /* 0x000fe200078e00ff */
[----:B------:R-:W0:Y:S01]  /*0060*/  LDCU UR4, c[0x0][0x2f8] ;  /* 0x00005f00ff0477ac */ /* 0x000e220008000800 */
[----:B------:R-:W-:-:S03]  /*0070*/  IMAD.MOV.U32 R11, RZ, RZ, RZ ;  /* 0x000000ffff0b7224 */ /* 0x000fc600078e00ff */
[----:B------:R3:W4:Y:S01]  /*0080*/  LDC.64 R2, c[0x4][R0] ;  /* 0x0100000000027b82 */ /* 0x0007220000000a00 */
[----:B------:R-:W5:Y:S01]  /*0090*/  LDCU.64 UR6, c[0x4][URZ] ;  /* 0x01000000ff0677ac */ /* 0x000f620008000a00 */
[----:B------:R-:W3:Y:S01]  /*00a0*/  LDCU UR5, c[0x0][0x2fc] ;  /* 0x00005f80ff0577ac */ /* 0x000ee20008000800 */
[----:B0-----:R-:W-:Y:S01]  /*00b0*/  IADD3 R6, P0, PT, R1, UR4, RZ ;  /* 0x0000000401067c10 */ /* 0x001fe2000ff1e0ff */
[----:B--2---:R-:W-:Y:S02]  /*00c0*/  IMAD.U32 R10, RZ, RZ, UR36 ;  /* 0x00000024ff0a7e24 */ /* 0x004fe4000f8e00ff */
[----:B-----5:R-:W-:Y:S01]  /*00d0*/  IMAD.U32 R4, RZ, RZ, UR6 ;  /* 0x00000006ff047e24 */ /* 0x020fe2000f8e00ff */
[----:B------:R-:W-:Y:S01]  /*00e0*/  MOV R5, UR7 ;  /* 0x0000000700057c02 */ /* 0x000fe20008000f00 */
[----:B-1----:R-:W-:Y:S02]  /*00f0*/  IMAD.MOV.U32 R8, RZ, RZ, R16 ;  /* 0x000000ffff087224 */ /* 0x002fe400078e0010 */
[----:B---3--:R-:W-:-:S03]  /*0100*/  IMAD.X R7, RZ, RZ, UR5, P0 ;  /* 0x00000005ff077e24 */ /* 0x008fc600080e06ff */
[----:B------:R0:W-:Y:S04]  /*0110*/  STL.128 [R1], R8 ;  /* 0x0000000801007387 */ /* 0x0001e80000100c00 */
[----:B------:R-:W-:-:S07]  /*0120*/  LEPC R20, `(.L_x_2) ;  /* 0x000000001014794e */ /* 0x000fce0000000000 */
[----:B0---4-:R-:W-:Y:S05]  /*0130*/  CALL.ABS.NOINC R2 ;  /* 0x0000000002007343 */ /* 0x011fea0003c00000 */
.L_x_2:
[----:B------:R-:W0:Y:S01]  /*0140*/  LDC R11, c[0x0][0x394] ;  /* 0x0000e500ff0b7b82 */ /* 0x000e220000000800 */
[----:B------:R-:W-:Y:S01]  /*0150*/  ISETP.NE.AND P0, PT, RZ, UR36, PT ;  /* 0x00000024ff007c0c */ /* 0x000fe2000bf05270 */
[----:B------:R-:W-:Y:S01]  /*0160*/  BSSY.RECONVERGENT B0, `(.L_x_3) ;  /* 0x000001e000007945 */ /* 0x000fe20003800200 */
[----:B------:R-:W-:Y:S02]  /*0170*/  PRMT R5, RZ, 0x7610, R5 ;  /* 0x00007610ff057816 */ /* 0x000fe40000000005 */
[----:B------:R-:W-:-:S03]  /*0180*/  ISETP.EQ.OR P0, PT, R16, RZ, !P0 ;  /* 0x000000ff1000720c */ /* 0x000fc60004702670 */
[----:B------:R-:W1:Y:S10]  /*0190*/  LDC.64 R6, c[0x0][0x358] ;  /* 0x0000d600ff067b82 */ /* 0x000e740000000a00 */
[----:B------:R-:W-:Y:S05]  /*01a0*/  @P0 BRA `(.L_x_4) ;  /* 0x0000000000640947 */ /* 0x000fea0003800000 */
[----:B------:R-:W2:Y:S01]  /*01b0*/  LDCU.64 UR10, c[0x0][0x398] ;  /* 0x00007300ff0a77ac */ /* 0x000ea20008000a00 */
[----:B------:R-:W-:Y:S01]  /*01c0*/  IADD3 R2, P0, PT, R16, -0x1, RZ ;  /* 0xffffffff10027810 */ /* 0x000fe20007f1e0ff */
[----:B------:R-:W3:Y:S01]  /*01d0*/  LDC R9, c[0x0][0x390] ;  /* 0x0000e400ff097b82 */ /* 0x000ee20000000800 */
[----:B------:R-:W-:-:S03]  /*01e0*/  UIADD3 UR7, UP0, UPT, UR36, -0x1, URZ ;  /* 0xffffffff24077890 */ /* 0x000fc6000ff1e0ff */
[----:B------:R-:W-:Y:S01]  /*01f0*/  IMAD.X R0, RZ, RZ, -0x1, P0 ;  /* 0xffffffffff007424 */ /* 0x000fe200000e06ff */
[----:B------:R-:W-:Y:S02]  /*0200*/  UIADD3.X UR4, UPT, UPT, URZ, -0x1, URZ, UP0, !UPT ;  /* 0xffffffffff047890 */ /* 0x000fe400087fe4ff */
[----:B--2---:R-:W-:Y:S02]  /*0210*/  USHF.R.S32.HI UR9, URZ, 0x1f, UR10 ;  /* 0x0000001fff097899 */ /* 0x004fe4000801140a */
[----:B------:R-:W-:Y:S01]  /*0220*/  IMAD R3, R0, UR10, RZ ;  /* 0x0000000a00037c24 */ /* 0x000fe2000f8e02ff */
[----:B------:R-:W-:Y:S02]  /*0230*/  UIMAD UR8, UR4, UR11, URZ ;  /* 0x0000000b040872a4 */ /* 0x000fe4000f8e02ff */
[----:B------:R-:W-:Y:S01]  /*0240*/  USHF.R.S32.HI UR6, URZ, 0x1f, UR11 ;  /* 0x0000001fff067899 */ /* 0x000fe2000801140b */
[C---:B------:R-:W-:Y:S01]  /*0250*/  IMAD R5, R2.reuse, UR9, R3 ;  /* 0x0000000902057c24 */ /* 0x040fe2000f8e0203 */
[----:B------:R-:W-:Y:S01]  /*0260*/  UIMAD.WIDE.U32 UR4, UR7, UR11, URZ ;  /* 0x0000000b070472a5 */ /* 0x000fe2000f8e00ff */
[----:B------:R-:W-:Y:S01]  /*0270*/  IMAD.WIDE.U32 R2, R2, UR10, RZ ;  /* 0x0000000a02027c25 */ /* 0x000fe2000f8e00ff */
[----:B------:R-:W-:-:S03]  /*0280*/  UIMAD UR6, UR6, UR7, UR8 ;  /* 0x00000007060672a4 */ /* 0x000fc6000f8e0208 */
[----:B------:R-:W-:Y:S02]  /*0290*/  IMAD.IADD R3, R3, 0x1, R5 ;  /* 0x0000000103037824 */ /* 0x000fe400078e0205 */
[----:B------:R-:W2:Y:S01]  /*02a0*/  LDCU.64 UR8, c[0x0][0x380] ;  /* 0x00007000ff0877ac */ /* 0x000ea20008000a00 */
[----:B------:R-:W-:Y:S02]  /*02b0*/  UIADD3 UR5, UPT, UPT, UR5, UR6, URZ ;  /* 0x0000000605057290 */ /* 0x000fe4000fffe0ff */
[----:B------:R-:W-:Y:S02]  /*02c0*/  SHF.R.U64 R2, R2, 0x10, R3 ;  /* 0x0000001002027819 */ /* 0x000fe40000001203 */
[----:B------:R-:W-:-:S03]  /*02d0*/  USHF.R.U64 UR4, UR4, 0x10, UR5 ;  /* 0x0000001004047899 */ /* 0x000fc60008001205 */
[----:B-1----:R-:W-:-:S03]  /*02e0*/  R2UR UR5, R7 ;  /* 0x00000000070572ca */ /* 0x002fc600000e0000 */
[----:B---3--:R-:W-:Y:S01]  /*02f0*/  IMAD R2, R9, UR4, R2 ;  /* 0x0000000409027c24 */ /* 0x008fe2000f8e0202 */
[----:B------:R-:W-:-:S04]  /*0300*/  R2UR UR4, R6 ;  /* 0x00000000060472ca */ /* 0x000fc800000e0000 */
[----:B--2---:R-:W-:-:S04]  /*0310*/  IADD3 R2, P0, PT, R2, UR8, RZ ;  /* 0x0000000802027c10 */ /* 0x004fc8000ff1e0ff */
[----:B------:R-:W-:-:S05]  /*0320*/  IADD3.X R3, PT, PT, RZ, UR9, RZ, P0, !PT ;  /* 0x00000009ff037c10 */ /* 0x000fca00087fe4ff */
[----:B------:R2:W5:Y:S04]  /*0330*/  LDG.E.U8 R5, desc[UR4][R2.64] ;  /* 0x0000000402057981 */ /* 0x000568000c1e1100 */
.L_x_4:
[----:B------:R-:W-:Y:S05]  /*0340*/  BSYNC.RECONVERGENT B0 ;  /* 0x0000000000007941 */ /* 0x000fea0003800200 */
.L_x_3:
[----:B------:R-:W3:Y:S01]  /*0350*/  LDCU.64 UR4, c[0x0][0x388] ;  /* 0x00007100ff0477ac */ /* 0x000ee20008000a00 */
[----:B------:R-:W-:Y:S01]  /*0360*/  IMAD.MOV.U32 R17, RZ, RZ, RZ ;  /* 0x000000ffff117224 */ /* 0x000fe200078e00ff */
[----:B0-----:R-:W-:Y:S02]  /*0370*/  SHF.R.S32.HI R0, RZ, 0x1f, R11 ;  /* 0x0000001fff007819 */ /* 0x001fe4000001140b */
[----:B-1----:R-:W-:Y:S01]  /*0380*/  R2UR UR6, R6 ;  /* 0x00000000060672ca */ /* 0x002fe200000e0000 */
[----:B------:R-:W-:Y:S01]  /*0390*/  IMAD.WIDE.U32 R16, R11, UR36, R16 ;  /* 0x000000240b107c25 */ /* 0x000fe2000f8e0010 */
[----:B------:R-:W-:-:S03]  /*03a0*/  R2UR UR7, R7 ;  /* 0x00000000070772ca */ /* 0x000fc600000e0000 */
[----:B--2---:R-:W-:Y:S01]  /*03b0*/  IMAD R3, R0, UR36, RZ ;  /* 0x0000002400037c24 */ /* 0x004fe2000f8e02ff */
[----:B---3--:R-:W-:-:S04]  /*03c0*/  IADD3 R2, P0, PT, R16, UR4, RZ ;  /* 0x0000000410027c10 */ /* 0x008fc8000ff1e0ff */
[----:B------:R-:W-:-:S05]  /*03d0*/  IADD3.X R3, PT, PT, R17, UR5, R3, P0, !PT ;  /* 0x0000000511037c10 */ /* 0x000fca00087fe403 */
[----:B-----5:R-:W-:Y:S01]  /*03e0*/  STG.E.U8 desc[UR6][R2.64], R5 ;  /* 0x0000000502007986 */ /* 0x020fe2000c101106 */
[----:B------:R-:W-:Y:S05]  /*03f0*/  EXIT ;  /* 0x000000000000794d */ /* 0x000fea0003800000 */
.L_x_5:
        /* <DEDUP_REMOVED lines=16> */
.L_x_8:


//--------------------- .nv.global.init           --------------------------
	.section	.nv.global.init,"aw",@progbits
.nv.global.init:
	.type		$str,@object
	.size		$str,(.L_0 - $str)
$str:
        /*0000*/ 	.byte	0x25, 0x64, 0x2c, 0x25, 0x64, 0x0a, 0x00
.L_0:


//--------------------- .nv.shared.reserved.0     --------------------------
	.section	.nv.shared.reserved.0,"aw",@nobits
	.weak		__nv_reservedSMEM_offset_0_alias
	.size		__nv_reservedSMEM_offset_0_alias, 0, 64
	.other		__nv_reservedSMEM_offset_0_alias,@"STO_CUDA_RESERVED_SHARED STV_DEFAULT"
__nv_reservedSMEM_offset_0_alias:
	.zero		0
	.zero		64


//--------------------- .nv.constant0._Z18ScaleImage_Invokerv --------------------------
	.section	.nv.constant0._Z18ScaleImage_Invokerv,"a",@progbits
	.sectionflags	@""
	.align	4
.nv.constant0._Z18ScaleImage_Invokerv:
	.zero		896


//--------------------- .nv.constant0._Z28setImageForCascadeClassifierv --------------------------
	.section	.nv.constant0._Z28setImageForCascadeClassifierv,"a",@progbits
	.sectionflags	@""
	.align	4
.nv.constant0._Z28setImageForCascadeClassifierv:
	.zero		896


//--------------------- .nv.constant0._Z17ScaleImage_KernelPhS_iiii --------------------------
	.section	.nv.constant0._Z17ScaleImage_KernelPhS_iiii,"a",@progbits
	.sectionflags	@""
	.align	4
.nv.constant0._Z17ScaleImage_KernelPhS_iiii:
	.zero		928


//--------------------- SYMBOLS --------------------------

	.type		.nv.reservedSmem.offset0,@object
	.size		.nv.reservedSmem.offset0,0x4
	.type		vprintf,@function
